	.headerflags	@"EF_CUDA_TEXMODE_UNIFIED EF_CUDA_64BIT_ADDRESS EF_CUDA_ACCELERATORS EF_CUDA_SM90 EF_CUDA_VIRTUAL_SM(EF_CUDA_SM90)"
	.elftype	@"ET_EXEC"


//--------------------- .nv.info                  --------------------------
	.section	.nv.info,"",@"SHT_CUDA_INFO"
	.align	4


	//----- nvinfo : EIATTR_REGCOUNT
	.align		4
        /*0000*/ 	.byte	0x04, 0x2f
        /*0002*/ 	.short	(.L_3 - .L_2)
	.align		4
.L_2:
        /*0004*/ 	.word	index@(triton_poi_fused__native_batch_norm_legit_no_training_silu_10)
        /*0008*/ 	.word	0x00000028


	//----- nvinfo : EIATTR_MIN_STACK_SIZE
	.align		4
.L_3:
        /*000c*/ 	.byte	0x04, 0x12
        /*000e*/ 	.short	(.L_5 - .L_4)
	.align		4
.L_4:
        /*0010*/ 	.word	index@(triton_poi_fused__native_batch_norm_legit_no_training_silu_10)
        /*0014*/ 	.word	0x00000000


	//----- nvinfo : EIATTR_FRAME_SIZE
	.align		4
.L_5:
        /*0018*/ 	.byte	0x04, 0x11
        /*001a*/ 	.short	(.L_7 - .L_6)
	.align		4
.L_6:
        /*001c*/ 	.word	index@(triton_poi_fused__native_batch_norm_legit_no_training_silu_10)
        /*0020*/ 	.word	0x00000000


	//----- nvinfo : EIATTR_MIN_STACK_SIZE
	.align		4
.L_7:
        /*0024*/ 	.byte	0x04, 0x12
        /*0026*/ 	.short	(.L_9 - .L_8)
	.align		4
.L_8:
        /*0028*/ 	.word	index@(triton_poi_fused__native_batch_norm_legit_no_training_silu_10)
        /*002c*/ 	.word	0x00000000
.L_9:


//--------------------- .nv.info.triton_poi_fused__native_batch_norm_legit_no_training_silu_10 --------------------------
	.section	.nv.info.triton_poi_fused__native_batch_norm_legit_no_training_silu_10,"",@"SHT_CUDA_INFO"
	.sectionflags	@""
	.align	4


	//----- nvinfo : EIATTR_CUDA_API_VERSION
	.align		4
        /*0000*/ 	.byte	0x04, 0x37
        /*0002*/ 	.short	(.L_11 - .L_10)
.L_10:
        /*0004*/ 	.word	0x0000007c


	//----- nvinfo : EIATTR_KPARAM_INFO
	.align		4
.L_11:
        /*0008*/ 	.byte	0x04, 0x17
        /*000a*/ 	.short	(.L_13 - .L_12)
.L_12:
        /*000c*/ 	.word	0x00000000
        /*0010*/ 	.short	0x0007
        /*0012*/ 	.short	0x0034
        /*0014*/ 	.byte	0x00, 0xf0, 0x11, 0x00


	//----- nvinfo : EIATTR_KPARAM_INFO
	.align		4
.L_13:
        /*0018*/ 	.byte	0x04, 0x17
        /*001a*/ 	.short	(.L_15 - .L_14)
.L_14:
        /*001c*/ 	.word	0x00000000
        /*0020*/ 	.short	0x0006
        /*0022*/ 	.short	0x0030
        /*0024*/ 	.byte	0x00, 0xf0, 0x11, 0x00


	//----- nvinfo : EIATTR_KPARAM_INFO
	.align		4
.L_15:
        /*0028*/ 	.byte	0x04, 0x17
        /*002a*/ 	.short	(.L_17 - .L_16)
.L_16:
        /*002c*/ 	.word	0x00000000
        /*0030*/ 	.short	0x0005
        /*0032*/ 	.short	0x0028
        /*0034*/ 	.byte	0x00, 0xf4, 0x21, 0x00


	//----- nvinfo : EIATTR_KPARAM_INFO
	.align		4
.L_17:
        /*0038*/ 	.byte	0x04, 0x17
        /*003a*/ 	.short	(.L_19 - .L_18)
.L_18:
        /*003c*/ 	.word	0x00000000
        /*0040*/ 	.short	0x0004
        /*0042*/ 	.short	0x0020
        /*0044*/ 	.byte	0x00, 0xf4, 0x21, 0x00


	//----- nvinfo : EIATTR_KPARAM_INFO
	.align		4
.L_19:
        /*0048*/ 	.byte	0x04, 0x17
        /*004a*/ 	.short	(.L_21 - .L_20)
.L_20:
        /*004c*/ 	.word	0x00000000
        /*0050*/ 	.short	0x0003
        /*0052*/ 	.short	0x0018
        /*0054*/ 	.byte	0x00, 0xf4, 0x21, 0x00


	//----- nvinfo : EIATTR_KPARAM_INFO
	.align		4
.L_21:
        /*0058*/ 	.byte	0x04, 0x17
        /*005a*/ 	.short	(.L_23 - .L_22)
.L_22:
        /*005c*/ 	.word	0x00000000
        /*0060*/ 	.short	0x0002
        /*0062*/ 	.short	0x0010
        /*0064*/ 	.byte	0x00, 0xf4, 0x21, 0x00


	//----- nvinfo : EIATTR_KPARAM_INFO
	.align		4
.L_23:
        /*0068*/ 	.byte	0x04, 0x17
        /*006a*/ 	.short	(.L_25 - .L_24)
.L_24:
        /*006c*/ 	.word	0x00000000
        /*0070*/ 	.short	0x0001
        /*0072*/ 	.short	0x0008
        /*0074*/ 	.byte	0x00, 0xf4, 0x21, 0x00


	//----- nvinfo : EIATTR_KPARAM_INFO
	.align		4
.L_25:
        /*0078*/ 	.byte	0x04, 0x17
        /*007a*/ 	.short	(.L_27 - .L_26)
.L_26:
        /*007c*/ 	.word	0x00000000
        /*0080*/ 	.short	0x0000
        /*0082*/ 	.short	0x0000
        /*0084*/ 	.byte	0x00, 0xf4, 0x21, 0x00


	//----- nvinfo : EIATTR_SPARSE_MMA_MASK
	.align		4
.L_27:
        /*0088*/ 	.byte	0x03, 0x50
        /*008a*/ 	.short	0x0000


	//----- nvinfo : EIATTR_MAXREG_COUNT
	.align		4
        /*008c*/ 	.byte	0x03, 0x1b
        /*008e*/ 	.short	0x00ff


	//----- nvinfo : EIATTR_EXIT_INSTR_OFFSETS
	.align		4
        /*0090*/ 	.byte	0x04, 0x1c
        /*0092*/ 	.short	(.L_29 - .L_28)


	//   ....[0]....
.L_28:
        /*0094*/ 	.word	0x00001b80


	//   ....[1]....
        /*0098*/ 	.word	0x00001bd0


	//----- nvinfo : EIATTR_REQNTID
	.align		4
.L_29:
        /*009c*/ 	.byte	0x04, 0x10
        /*009e*/ 	.short	(.L_31 - .L_30)
.L_30:
        /*00a0*/ 	.word	0x00000100
        /*00a4*/ 	.word	0x00000001
        /*00a8*/ 	.word	0x00000001


	//----- nvinfo : EIATTR_CBANK_PARAM_SIZE
	.align		4
.L_31:
        /*00ac*/ 	.byte	0x03, 0x19
        /*00ae*/ 	.short	0x0038


	//----- nvinfo : EIATTR_PARAM_CBANK
	.align		4
        /*00b0*/ 	.byte	0x04, 0x0a
        /*00b2*/ 	.short	(.L_33 - .L_32)
	.align		4
.L_32:
        /*00b4*/ 	.word	index@(.nv.constant0.triton_poi_fused__native_batch_norm_legit_no_training_silu_10)
        /*00b8*/ 	.short	0x0210
        /*00ba*/ 	.short	0x0038


	//----- nvinfo : EIATTR_SW_WAR
	.align		4
.L_33:
        /*00bc*/ 	.byte	0x04, 0x36
        /*00be*/ 	.short	(.L_35 - .L_34)
.L_34:
        /*00c0*/ 	.word	0x00000008
.L_35:


//--------------------- .nv.callgraph             --------------------------
	.section	.nv.callgraph,"",@"SHT_CUDA_CALLGRAPH"
	.align	4
	.sectionentsize	8
	.align		4
        /*0000*/ 	.word	0x00000000
	.align		4
        /*0004*/ 	.word	0xffffffff
	.align		4
        /*0008*/ 	.word	0x00000000
	.align		4
        /*000c*/ 	.word	0xfffffffe
	.align		4
        /*0010*/ 	.word	0x00000000
	.align		4
        /*0014*/ 	.word	0xfffffffd
	.align		4
        /*0018*/ 	.word	0x00000000
	.align		4
        /*001c*/ 	.word	0xfffffffc


//--------------------- .nv.constant4             --------------------------
	.section	.nv.constant4,"a",@progbits
	.align	8
	.align		8
.nv.constant4:
        /*0000*/ 	.dword	_$_str
	.align		8
        /*0008*/ 	.dword	_$_str_$_2


//--------------------- .text.triton_poi_fused__native_batch_norm_legit_no_training_silu_10 --------------------------
	.section	.text.triton_poi_fused__native_batch_norm_legit_no_training_silu_10,"ax",@progbits
	.sectionflags	@"SHF_BARRIERS=1"
	.align	128
        .global         triton_poi_fused__native_batch_norm_legit_no_training_silu_10
        .type           triton_poi_fused__native_batch_norm_legit_no_training_silu_10,@function
        .size           triton_poi_fused__native_batch_norm_legit_no_training_silu_10,(.L_x_1 - triton_poi_fused__native_batch_norm_legit_no_training_silu_10)
        .other          triton_poi_fused__native_batch_norm_legit_no_training_silu_10,@"STO_CUDA_ENTRY STV_DEFAULT"
triton_poi_fused__native_batch_norm_legit_no_training_silu_10:
.text.triton_poi_fused__native_batch_norm_legit_no_training_silu_10:
[----:B------:R-:W0:Y:S01]  /*0000*/  LDC R1, c[0x0][0x28] ;  /* 0x00000a00ff017b82 */ /* 0x000e220000000800 */
[----:B------:R-:W1:Y:S07]  /*0010*/  S2R R0, SR_TID.X ;  /* 0x0000000000007919 */ /* 0x000e6e0000002100 */
[----:B------:R-:W2:Y:S01]  /*0020*/  LDC.64 R28, c[0x0][0x210] ;  /* 0x00008400ff1c7b82 */ /* 0x000ea20000000a00 */
[----:B------:R-:W-:Y:S01]  /*0030*/  CS2R R6, SRZ ;  /* 0x0000000000067805 */ /* 0x000fe2000001ff00 */
[----:B------:R-:W-:Y:S01]  /*0040*/  ULDC.64 UR6, c[0x0][0x208] ;  /* 0x0000820000067ab9 */ /* 0x000fe20000000a00 */
[----:B------:R-:W3:Y:S01]  /*0050*/  S2R R3, SR_CTAID.X ;  /* 0x0000000000037919 */ /* 0x000ee20000002500 */
[----:B------:R-:W4:Y:S04]  /*0060*/  S2R R2, SR_CTAID.Y ;  /* 0x0000000000027919 */ /* 0x000f280000002600 */
[----:B------:R-:W5:Y:S08]  /*0070*/  LDC.64 R36, c[0x0][0x220] ;  /* 0x00008800ff247b82 */ /* 0x000f700000000a00 */
[----:B------:R-:W5:Y:S01]  /*0080*/  LDC.64 R26, c[0x0][0x218] ;  /* 0x00008600ff1a7b82 */ /* 0x000f620000000a00 */
[----:B-1----:R-:W-:-:S02]  /*0090*/  SHF.R.U32.HI R32, RZ, 0x4, R0 ;  /* 0x00000004ff207819 */ /* 0x002fc40000011600 */
[----:B------:R-:W-:Y:S02]  /*00a0*/  SHF.L.U32 R0, R0, 0x2, RZ ;  /* 0x0000000200007819 */ /* 0x000fe400000006ff */
[----:B---3--:R-:W-:Y:S02]  /*00b0*/  SHF.L.U32 R3, R3, 0x6, RZ ;  /* 0x0000000603037819 */ /* 0x008fe400000006ff */
[----:B------:R-:W-:Y:S02]  /*00c0*/  SGXT.U32 R32, R32, 0x4 ;  /* 0x000000042020781a */ /* 0x000fe40000000000 */
[----:B----4-:R-:W-:Y:S02]  /*00d0*/  SHF.L.U32 R33, R2, 0x6, RZ ;  /* 0x0000000602217819 */ /* 0x010fe400000006ff */
[----:B------:R-:W-:Y:S02]  /*00e0*/  LOP3.LUT R34, R3, 0x3c, R0, 0xf8, !PT ;  /* 0x0000003c03227812 */ /* 0x000fe400078ef800 */
[----:B------:R-:W-:-:S02]  /*00f0*/  LOP3.LUT R5, R33, 0x10, R32, 0xfe, !PT ;  /* 0x0000001021057812 */ /* 0x000fc400078efe20 */
[----:B------:R-:W-:Y:S02]  /*0100*/  ISETP.GE.AND P0, PT, R34, 0x40, PT ;  /* 0x000000402200780c */ /* 0x000fe40003f06270 */
[----:B------:R-:W-:Y:S02]  /*0110*/  LOP3.LUT R21, R33, 0x30, R32, 0xfe, !PT ;  /* 0x0000003021157812 */ /* 0x000fe400078efe20 */
[-C--:B------:R-:W-:Y:S02]  /*0120*/  LEA R17, R5, R34.reuse, 0x6 ;  /* 0x0000002205117211 */ /* 0x080fe400078e30ff */
[----:B------:R-:W-:Y:S02]  /*0130*/  CS2R R4, SRZ ;  /* 0x0000000000047805 */ /* 0x000fe4000001ff00 */
[----:B------:R-:W-:Y:S02]  /*0140*/  LOP3.LUT R19, R33, 0x20, R32, 0xfe, !PT ;  /* 0x0000002021137812 */ /* 0x000fe400078efe20 */
[-C--:B------:R-:W-:Y:S01]  /*0150*/  LEA R21, R21, R34.reuse, 0x6 ;  /* 0x0000002215157211 */ /* 0x080fe200078e30ff */
[----:B--2---:R-:W-:Y:S01]  /*0160*/  IMAD.WIDE R16, R17, 0x4, R28 ;  /* 0x0000000411107825 */ /* 0x004fe200078e021c */
[----:B------:R-:W-:-:S02]  /*0170*/  LEA R19, R19, R34, 0x6 ;  /* 0x0000002213137211 */ /* 0x000fc400078e30ff */
[----:B------:R-:W-:Y:S01]  /*0180*/  CS2R R22, SRZ ;  /* 0x0000000000167805 */ /* 0x000fe2000001ff00 */
[----:B------:R-:W-:Y:S01]  /*0190*/  IMAD.WIDE R24, R21, 0x4, R28 ;  /* 0x0000000415187825 */ /* 0x000fe200078e021c */
[----:B------:R-:W-:Y:S01]  /*01a0*/  CS2R R20, SRZ ;  /* 0x0000000000147805 */ /* 0x000fe2000001ff00 */
[----:B------:R1:W2:Y:S01]  /*01b0*/  @!P0 LDG.E.EL.128 R4, desc[UR6][R16.64] ;  /* 0x0000000610048981 */ /* 0x0002a2000c2e1d00 */
[----:B------:R-:W-:Y:S01]  /*01c0*/  LOP3.LUT R35, R33, R32, RZ, 0xfc, !PT ;  /* 0x0000002021237212 */ /* 0x000fe200078efcff */
[----:B-----5:R-:W-:Y:S01]  /*01d0*/  IMAD.WIDE R36, R34, 0x4, R36 ;  /* 0x0000000422247825 */ /* 0x020fe200078e0224 */
[----:B------:R-:W-:Y:S02]  /*01e0*/  CS2R R8, SRZ ;  /* 0x0000000000087805 */ /* 0x000fe4000001ff00 */
[----:B------:R-:W-:Y:S02]  /*01f0*/  CS2R R10, SRZ ;  /* 0x00000000000a7805 */ /* 0x000fe4000001ff00 */
[----:B------:R-:W-:Y:S01]  /*0200*/  CS2R R12, SRZ ;  /* 0x00000000000c7805 */ /* 0x000fe2000001ff00 */
[----:B------:R-:W-:Y:S01]  /*0210*/  IMAD.WIDE R30, R19, 0x4, R28 ;  /* 0x00000004131e7825 */ /* 0x000fe200078e021c */
[----:B------:R-:W-:-:S02]  /*0220*/  CS2R R14, SRZ ;  /* 0x00000000000e7805 */ /* 0x000fc4000001ff00 */
[----:B------:R-:W-:Y:S02]  /*0230*/  CS2R R18, SRZ ;  /* 0x0000000000127805 */ /* 0x000fe4000001ff00 */
[----:B-1----:R-:W-:Y:S01]  /*0240*/  CS2R R16, SRZ ;  /* 0x0000000000107805 */ /* 0x002fe2000001ff00 */
[----:B0-----:R-:W-:Y:S01]  /*0250*/  IMAD.WIDE R26, R34, 0x4, R26 ;  /* 0x00000004221a7825 */ /* 0x001fe200078e021a */
[----:B------:R-:W-:Y:S01]  /*0260*/  LEA R35, R35, R34, 0x6 ;  /* 0x0000002223237211 */ /* 0x000fe200078e30ff */
[----:B------:R-:W3:Y:S04]  /*0270*/  @!P0 LDG.E.EL.128 R20, desc[UR6][R36.64] ;  /* 0x0000000624148981 */ /* 0x000ee8000c2e1d00 */
[----:B------:R0:W4:Y:S01]  /*0280*/  @!P0 LDG.E.EL.128 R8, desc[UR6][R30.64] ;  /* 0x000000061e088981 */ /* 0x000122000c2e1d00 */
[----:B------:R-:W-:-:S03]  /*0290*/  IMAD.WIDE R28, R35, 0x4, R28 ;  /* 0x00000004231c7825 */ /* 0x000fc600078e021c */
[----:B------:R1:W5:Y:S04]  /*02a0*/  @!P0 LDG.E.EL.128 R12, desc[UR6][R24.64] ;  /* 0x00000006180c8981 */ /* 0x000368000c2e1d00 */
[----:B------:R1:W4:Y:S01]  /*02b0*/  @!P0 LDG.E.EL.128 R16, desc[UR6][R26.64] ;  /* 0x000000061a108981 */ /* 0x000322000c2e1d00 */
[----:B0-----:R-:W0:Y:S01]  /*02c0*/  LDC.64 R30, c[0x0][0x228] ;  /* 0x00008a00ff1e7b82 */ /* 0x001e220000000a00 */
[----:B-1----:R-:W-:Y:S02]  /*02d0*/  CS2R R24, SRZ ;  /* 0x0000000000187805 */ /* 0x002fe4000001ff00 */
[----:B------:R-:W-:-:S06]  /*02e0*/  CS2R R26, SRZ ;  /* 0x00000000001a7805 */ /* 0x000fcc000001ff00 */
[----:B------:R1:W5:Y:S01]  /*02f0*/  @!P0 LDG.E.EL.128 R24, desc[UR6][R28.64] ;  /* 0x000000061c188981 */ /* 0x000362000c2e1d00 */
[----:B0-----:R-:W-:Y:S01]  /*0300*/  IMAD.WIDE R36, R34, 0x4, R30 ;  /* 0x0000000422247825 */ /* 0x001fe200078e021e */
[----:B-1----:R-:W-:Y:S02]  /*0310*/  CS2R R28, SRZ ;  /* 0x00000000001c7805 */ /* 0x002fe4000001ff00 */
[----:B------:R-:W-:-:S06]  /*0320*/  CS2R R30, SRZ ;  /* 0x00000000001e7805 */ /* 0x000fcc000001ff00 */
[----:B------:R0:W5:Y:S01]  /*0330*/  @!P0 LDG.E.EL.128 R28, desc[UR6][R36.64] ;  /* 0x00000006241c8981 */ /* 0x000162000c2e1d00 */
[----:B---3--:R-:W-:Y:S01]  /*0340*/  FADD R35, R20, 0.0010000000474974513054 ;  /* 0x3a83126f14237421 */ /* 0x008fe20000000000 */
[----:B------:R-:W-:Y:S01]  /*0350*/  FADD R22, R22, 0.0010000000474974513054 ;  /* 0x3a83126f16167421 */ /* 0x000fe20000000000 */
[C---:B----4-:R-:W-:Y:S02]  /*0360*/  FADD R20, -R19.reuse, R11 ;  /* 0x0000000b13147221 */ /* 0x050fe40000000100 */
[----:B------:R-:W1:Y:S01]  /*0370*/  MUFU.SQRT R11, R35 ;  /* 0x00000023000b7308 */ /* 0x000e620000002000 */
[C---:B--2---:R-:W-:Y:S01]  /*0380*/  FADD R7, -R19.reuse, R7 ;  /* 0x0000000713077221 */ /* 0x044fe20000000100 */
[C---:B-----5:R-:W-:Y:S01]  /*0390*/  FADD R15, -R19.reuse, R15 ;  /* 0x0000000f130f7221 */ /* 0x060fe20000000100 */
[C---:B------:R-:W-:Y:S01]  /*03a0*/  FADD R6, -R18.reuse, R6 ;  /* 0x0000000612067221 */ /* 0x040fe20000000100 */
[C---:B------:R-:W-:Y:S01]  /*03b0*/  FADD R14, -R18.reuse, R14 ;  /* 0x0000000e120e7221 */ /* 0x040fe20000000100 */
[----:B------:R-:W-:Y:S01]  /*03c0*/  FADD R27, -R19, R27 ;  /* 0x0000001b131b7221 */ /* 0x000fe20000000100 */
[C---:B------:R-:W-:Y:S01]  /*03d0*/  FADD R19, -R18.reuse, R10 ;  /* 0x0000000a12137221 */ /* 0x040fe20000000100 */
[----:B------:R-:W-:Y:S01]  /*03e0*/  FADD R10, R21, 0.0010000000474974513054 ;  /* 0x3a83126f150a7421 */ /* 0x000fe20000000000 */
[----:B------:R-:W-:-:S02]  /*03f0*/  FADD R26, -R18, R26 ;  /* 0x0000001a121a7221 */ /* 0x000fc40000000100 */
[----:B------:R-:W2:Y:S01]  /*0400*/  MUFU.SQRT R18, R22 ;  /* 0x0000001600127308 */ /* 0x000ea20000002000 */
[C---:B-1----:R-:W-:Y:S02]  /*0410*/  FSETP.GT.AND P5, PT, R11.reuse, 8.50705917302346158658e+37, PT ;  /* 0x7e8000000b00780b */ /* 0x042fe40003fa4000 */
[----:B------:R-:W-:-:S05]  /*0420*/  FSETP.GEU.AND P6, PT, R11, 1.175494350822287508e-38, PT ;  /* 0x008000000b00780b */ /* 0x000fca0003fce000 */
[----:B------:R-:W1:Y:S01]  /*0430*/  MUFU.SQRT R10, R10 ;  /* 0x0000000a000a7308 */ /* 0x000e620000002000 */
[----:B------:R-:W-:Y:S01]  /*0440*/  FADD R23, R23, 0.0010000000474974513054 ;  /* 0x3a83126f17177421 */ /* 0x000fe20000000000 */
[C---:B------:R-:W-:Y:S01]  /*0450*/  FADD R5, -R17.reuse, R5 ;  /* 0x0000000511057221 */ /* 0x040fe20000000100 */
[C---:B------:R-:W-:Y:S01]  /*0460*/  FADD R21, -R17.reuse, R9 ;  /* 0x0000000911157221 */ /* 0x040fe20000000100 */
[C---:B------:R-:W-:Y:S01]  /*0470*/  FADD R13, -R17.reuse, R13 ;  /* 0x0000000d110d7221 */ /* 0x040fe20000000100 */
[----:B------:R-:W-:Y:S01]  /*0480*/  FADD R25, -R17, R25 ;  /* 0x0000001911197221 */ /* 0x000fe20000000100 */
[----:B------:R-:W-:Y:S01]  /*0490*/  FADD R17, -R16, R8 ;  /* 0x0000000810117221 */ /* 0x000fe20000000100 */
[----:B------:R-:W-:Y:S01]  /*04a0*/  @P5 FMUL R11, R11, 0.25 ;  /* 0x3e8000000b0b5820 */ /* 0x000fe20000400000 */
[----:B--2---:R-:W-:Y:S01]  /*04b0*/  FSETP.GT.AND P3, PT, R18, 8.50705917302346158658e+37, PT ;  /* 0x7e8000001200780b */ /* 0x004fe20003f64000 */
[----:B------:R-:W2:Y:S01]  /*04c0*/  MUFU.SQRT R8, R23 ;  /* 0x0000001700087308 */ /* 0x000ea20000002000 */
[----:B------:R-:W-:Y:S01]  /*04d0*/  FADD R22, -R16, R12 ;  /* 0x0000000c10167221 */ /* 0x000fe20000000100 */
[----:B------:R-:W-:Y:S01]  /*04e0*/  @!P6 FMUL R11, R11, 16777216 ;  /* 0x4b8000000b0be820 */ /* 0x000fe20000400000 */
[----:B------:R-:W-:Y:S01]  /*04f0*/  HFMA2.MMA R12, -RZ, RZ, 1.625, 0 ;  /* 0x3e800000ff0c7435 */ /* 0x000fe200000001ff */
[----:B-1----:R-:W-:-:S02]  /*0500*/  FSETP.GT.AND P1, PT, R10, 8.50705917302346158658e+37, PT ;  /* 0x7e8000000a00780b */ /* 0x002fc40003f24000 */
[----:B------:R-:W-:Y:S02]  /*0510*/  FSETP.GEU.AND P4, PT, R18, 1.175494350822287508e-38, PT ;  /* 0x008000001200780b */ /* 0x000fe40003f8e000 */
[----:B------:R-:W-:Y:S01]  /*0520*/  FSETP.GEU.AND P2, PT, R10, 1.175494350822287508e-38, PT ;  /* 0x008000000a00780b */ /* 0x000fe20003f4e000 */
[----:B------:R-:W1:Y:S01]  /*0530*/  MUFU.RCP R11, R11 ;  /* 0x0000000b000b7308 */ /* 0x000e620000001000 */
[C---:B------:R-:W-:Y:S01]  /*0540*/  FADD R4, -R16.reuse, R4 ;  /* 0x0000000410047221 */ /* 0x040fe20000000100 */
[----:B0-----:R-:W-:Y:S01]  /*0550*/  FADD R36, -R16, R24 ;  /* 0x0000001810247221 */ /* 0x001fe20000000100 */
[----:B------:R-:W-:Y:S01]  /*0560*/  @P3 FMUL R18, R18, 0.25 ;  /* 0x3e80000012123820 */ /* 0x000fe20000400000 */
[----:B------:R-:W-:Y:S02]  /*0570*/  FSEL R16, R12, 1, P5 ;  /* 0x3f8000000c107808 */ /* 0x000fe40002800000 */
[----:B--2---:R-:W-:Y:S02]  /*0580*/  FSETP.GT.AND P5, PT, R8, 8.50705917302346158658e+37, PT ;  /* 0x7e8000000800780b */ /* 0x004fe40003fa4000 */
[----:B------:R-:W-:Y:S01]  /*0590*/  @P1 FMUL R10, R10, 0.25 ;  /* 0x3e8000000a0a1820 */ /* 0x000fe20000400000 */
[----:B------:R-:W-:Y:S01]  /*05a0*/  FSEL R9, R12, 1, P1 ;  /* 0x3f8000000c097808 */ /* 0x000fe20000800000 */
[----:B------:R-:W-:Y:S01]  /*05b0*/  @!P4 FMUL R18, R18, 16777216 ;  /* 0x4b8000001212c820 */ /* 0x000fe20000400000 */
[----:B------:R-:W-:Y:S01]  /*05c0*/  FSETP.GEU.AND P1, PT, R8, 1.175494350822287508e-38, PT ;  /* 0x008000000800780b */ /* 0x000fe20003f2e000 */
[----:B------:R-:W-:Y:S01]  /*05d0*/  @!P2 FMUL R10, R10, 16777216 ;  /* 0x4b8000000a0aa820 */ /* 0x000fe20000400000 */
[----:B------:R-:W-:Y:S01]  /*05e0*/  @!P6 FMUL R16, R16, 16777216 ;  /* 0x4b8000001010e820 */ /* 0x000fe20000400000 */
[----:B------:R-:W0:Y:S03]  /*05f0*/  MUFU.RCP R35, R18 ;  /* 0x0000001200237308 */ /* 0x000e260000001000 */
[----:B-1----:R-:W-:Y:S01]  /*0600*/  FMUL R11, R11, R16 ;  /* 0x000000100b0b7220 */ /* 0x002fe20000400000 */
[----:B------:R-:W-:-:S04]  /*0610*/  FSEL R16, R12, 1, P3 ;  /* 0x3f8000000c107808 */ /* 0x000fc80001800000 */
[----:B------:R-:W1:Y:S01]  /*0620*/  MUFU.RCP R24, R10 ;  /* 0x0000000a00187308 */ /* 0x000e620000001000 */
[----:B------:R-:W-:Y:S01]  /*0630*/  @P5 FMUL R8, R8, 0.25 ;  /* 0x3e80000008085820 */ /* 0x000fe20000400000 */
[----:B------:R-:W-:Y:S01]  /*0640*/  @!P4 FMUL R16, R16, 16777216 ;  /* 0x4b8000001010c820 */ /* 0x000fe20000400000 */
[----:B------:R-:W-:Y:S02]  /*0650*/  @!P2 FMUL R9, R9, 16777216 ;  /* 0x4b8000000909a820 */ /* 0x000fe40000400000 */
[----:B------:R-:W-:Y:S01]  /*0660*/  @!P1 FMUL R8, R8, 16777216 ;  /* 0x4b80000008089820 */ /* 0x000fe20000400000 */
[----:B0-----:R-:W-:-:S03]  /*0670*/  FMUL R35, R35, R16 ;  /* 0x0000001023237220 */ /* 0x001fc60000400000 */
[----:B------:R0:W2:Y:S01]  /*0680*/  MUFU.RCP R16, R8 ;  /* 0x0000000800107308 */ /* 0x0000a20000001000 */
[----:B-1----:R-:W-:Y:S02]  /*0690*/  FMUL R24, R24, R9 ;  /* 0x0000000918187220 */ /* 0x002fe40000400000 */
[----:B0-----:R-:W0:Y:S01]  /*06a0*/  LDC.64 R8, c[0x0][0x230] ;  /* 0x00008c00ff087b82 */ /* 0x001e220000000a00 */
[----:B------:R-:W-:-:S05]  /*06b0*/  FSEL R23, R12, 1, P5 ;  /* 0x3f8000000c177808 */ /* 0x000fca0002800000 */
[----:B------:R-:W-:Y:S01]  /*06c0*/  @!P1 FMUL R23, R23, 16777216 ;  /* 0x4b80000017179820 */ /* 0x000fe20000400000 */
[----:B------:R-:W-:Y:S01]  /*06d0*/  FMUL R37, R4, R11 ;  /* 0x0000000b04257220 */ /* 0x000fe20000400000 */
[-C--:B------:R-:W-:Y:S02]  /*06e0*/  FMUL R4, R25, R24.reuse ;  /* 0x0000001819047220 */ /* 0x080fe40000400000 */
[----:B--2---:R-:W-:Y:S01]  /*06f0*/  FMUL R16, R16, R23 ;  /* 0x0000001710107220 */ /* 0x004fe20000400000 */
[-C--:B------:R-:W-:Y:S01]  /*0700*/  FMUL R23, R36, R11.reuse ;  /* 0x0000000b24177220 */ /* 0x080fe20000400000 */
[-C--:B------:R-:W-:Y:S01]  /*0710*/  FMUL R18, R5, R24.reuse ;  /* 0x0000001805127220 */ /* 0x080fe20000400000 */
[-C--:B------:R-:W-:Y:S01]  /*0720*/  FMUL R36, R21, R24.reuse ;  /* 0x0000001815247220 */ /* 0x080fe20000400000 */
[----:B------:R-:W-:Y:S01]  /*0730*/  FMUL R13, R13, R24 ;  /* 0x000000180d0d7220 */ /* 0x000fe20000400000 */
[-C--:B------:R-:W-:Y:S01]  /*0740*/  FMUL R17, R17, R11.reuse ;  /* 0x0000000b11117220 */ /* 0x080fe20000400000 */
[----:B------:R-:W-:Y:S01]  /*0750*/  FMUL R22, R22, R11 ;  /* 0x0000000b16167220 */ /* 0x000fe20000400000 */
[----:B------:R-:W-:Y:S01]  /*0760*/  CS2R R10, SRZ ;  /* 0x00000000000a7805 */ /* 0x000fe2000001ff00 */
[----:B0-----:R-:W-:Y:S01]  /*0770*/  IMAD.WIDE R24, R34, 0x4, R8 ;  /* 0x0000000422187825 */ /* 0x001fe200078e0208 */
[----:B------:R-:W-:-:S06]  /*0780*/  CS2R R8, SRZ ;  /* 0x0000000000087805 */ /* 0x000fcc000001ff00 */
[----:B------:R-:W2:Y:S01]  /*0790*/  @!P0 LDG.E.EL.128 R8, desc[UR6][R24.64] ;  /* 0x0000000618088981 */ /* 0x000ea2000c2e1d00 */
[-C--:B------:R-:W-:Y:S01]  /*07a0*/  FMUL R5, R26, R35.reuse ;  /* 0x000000231a057220 */ /* 0x080fe20000400000 */
[----:B------:R-:W-:Y:S01]  /*07b0*/  FMUL R19, R19, R35 ;  /* 0x0000002313137220 */ /* 0x000fe20000400000 */
[----:B------:R-:W-:Y:S01]  /*07c0*/  FMUL R20, R20, R16 ;  /* 0x0000001014147220 */ /* 0x000fe20000400000 */
[----:B------:R-:W0:Y:S01]  /*07d0*/  S2UR UR5, SR_CgaCtaId ;  /* 0x00000000000579c3 */ /* 0x000e220000008800 */
[----:B------:R-:W-:Y:S02]  /*07e0*/  UMOV UR4, 0x400 ;  /* 0x0000040000047882 */ /* 0x000fe40000000000 */
[----:B0-----:R-:W-:Y:S01]  /*07f0*/  UPRMT UR4, UR5, 0x654, UR4 ;  /* 0x0000065405047896 */ /* 0x001fe20008000004 */
[----:B--2---:R-:W-:-:S04]  /*0800*/  FFMA R23, R23, R28, R8 ;  /* 0x0000001c17177223 */ /* 0x004fc80000000008 */
[----:B------:R-:W-:Y:S01]  /*0810*/  FADD R34, RZ, -R23 ;  /* 0x80000017ff227221 */ /* 0x000fe20000000000 */
[----:B------:R-:W-:-:S03]  /*0820*/  FFMA R4, R4, R29, R9 ;  /* 0x0000001d04047223 */ /* 0x000fc60000000009 */
[----:B------:R-:W-:Y:S01]  /*0830*/  FMUL R34, R34, 1.4426950216293334961 ;  /* 0x3fb8aa3b22227820 */ /* 0x000fe20000400000 */
[----:B------:R-:W-:-:S04]  /*0840*/  FADD R21, RZ, -R4 ;  /* 0x80000004ff157221 */ /* 0x000fc80000000000 */
[----:B------:R-:W-:Y:S01]  /*0850*/  FSETP.GEU.AND P0, PT, R34, -126, PT ;  /* 0xc2fc00002200780b */ /* 0x000fe20003f0e000 */
[----:B------:R-:W-:Y:S01]  /*0860*/  FMUL R21, R21, 1.4426950216293334961 ;  /* 0x3fb8aa3b15157820 */ /* 0x000fe20000400000 */
[----:B------:R-:W-:-:S04]  /*0870*/  FFMA R5, R5, R30, R10 ;  /* 0x0000001e05057223 */ /* 0x000fc8000000000a */
[----:B------:R-:W-:Y:S01]  /*0880*/  FSETP.GEU.AND P1, PT, R21, -126, PT ;  /* 0xc2fc00001500780b */ /* 0x000fe20003f2e000 */
[-CC-:B------:R-:W-:Y:S01]  /*0890*/  FFMA R18, R18, R29.reuse, R9.reuse ;  /* 0x0000001d12127223 */ /* 0x180fe20000000009 */
[-CC-:B------:R-:W-:Y:S01]  /*08a0*/  FFMA R36, R36, R29.reuse, R9.reuse ;  /* 0x0000001d24247223 */ /* 0x180fe20000000009 */
[----:B------:R-:W-:Y:S01]  /*08b0*/  FFMA R13, R13, R29, R9 ;  /* 0x0000001d0d0d7223 */ /* 0x000fe20000000009 */
[----:B------:R-:W-:Y:S01]  /*08c0*/  FMUL R9, R6, R35 ;  /* 0x0000002306097220 */ /* 0x000fe20000400000 */
[----:B------:R-:W-:Y:S02]  /*08d0*/  FADD R24, RZ, -R5 ;  /* 0x80000005ff187221 */ /* 0x000fe40000000000 */
[----:B------:R-:W-:Y:S01]  /*08e0*/  @!P0 FMUL R34, R34, 0.5 ;  /* 0x3f00000022228820 */ /* 0x000fe20000400000 */
[----:B------:R-:W-:Y:S01]  /*08f0*/  FMUL R6, R27, R16 ;  /* 0x000000101b067220 */ /* 0x000fe20000400000 */
[-CC-:B------:R-:W-:Y:S01]  /*0900*/  FFMA R37, R37, R28.reuse, R8.reuse ;  /* 0x0000001c25257223 */ /* 0x180fe20000000008 */
[-CC-:B------:R-:W-:Y:S01]  /*0910*/  FFMA R17, R17, R28.reuse, R8.reuse ;  /* 0x0000001c11117223 */ /* 0x180fe20000000008 */
[----:B------:R-:W-:-:S02]  /*0920*/  FFMA R22, R22, R28, R8 ;  /* 0x0000001c16167223 */ /* 0x000fc40000000008 */
[----:B------:R-:W0:Y:S01]  /*0930*/  MUFU.EX2 R8, R34 ;  /* 0x0000002200087308 */ /* 0x000e220000000800 */
[----:B------:R-:W-:Y:S01]  /*0940*/  FMUL R24, R24, 1.4426950216293334961 ;  /* 0x3fb8aa3b18187820 */ /* 0x000fe20000400000 */
[----:B------:R-:W-:Y:S01]  /*0950*/  FFMA R6, R6, R31, R11 ;  /* 0x0000001f06067223 */ /* 0x000fe2000000000b */
[----:B------:R-:W-:-:S03]  /*0960*/  @!P1 FMUL R21, R21, 0.5 ;  /* 0x3f00000015159820 */ /* 0x000fc60000400000 */
[----:B------:R-:W-:Y:S01]  /*0970*/  FADD R25, RZ, -R6 ;  /* 0x80000006ff197221 */ /* 0x000fe20000000000 */
[----:B------:R-:W-:Y:S02]  /*0980*/  FSETP.GEU.AND P2, PT, R24, -126, PT ;  /* 0xc2fc00001800780b */ /* 0x000fe40003f4e000 */
[----:B------:R-:W1:Y:S01]  /*0990*/  MUFU.EX2 R21, R21 ;  /* 0x0000001500157308 */ /* 0x000e620000000800 */
[----:B------:R-:W-:Y:S01]  /*09a0*/  FMUL R25, R25, 1.4426950216293334961 ;  /* 0x3fb8aa3b19197820 */ /* 0x000fe20000400000 */
[----:B0-----:R-:W-:-:S04]  /*09b0*/  @!P0 FMUL R8, R8, R8 ;  /* 0x0000000808088220 */ /* 0x001fc80000400000 */
[----:B------:R-:W-:Y:S01]  /*09c0*/  FSETP.GEU.AND P3, PT, R25, -126, PT ;  /* 0xc2fc00001900780b */ /* 0x000fe20003f6e000 */
[----:B------:R-:W-:-:S04]  /*09d0*/  FADD R26, R8, 1 ;  /* 0x3f800000081a7421 */ /* 0x000fc80000000000 */
[----:B------:R-:W-:Y:S01]  /*09e0*/  @!P2 FMUL R24, R24, 0.5 ;  /* 0x3f0000001818a820 */ /* 0x000fe20000400000 */
[----:B------:R-:W0:Y:S01]  /*09f0*/  S2R R8, SR_TID.X ;  /* 0x0000000000087919 */ /* 0x000e220000002100 */
[----:B------:R-:W-:Y:S01]  /*0a00*/  FMUL R35, R14, R35 ;  /* 0x000000230e237220 */ /* 0x000fe20000400000 */
[----:B------:R-:W-:Y:S01]  /*0a10*/  FSETP.GT.AND P0, PT, R26, 8.50705917302346158658e+37, PT ;  /* 0x7e8000001a00780b */ /* 0x000fe20003f04000 */
[----:B-1----:R-:W-:Y:S02]  /*0a20*/  @!P1 FMUL R21, R21, R21 ;  /* 0x0000001515159220 */ /* 0x002fe40000400000 */
[----:B------:R-:W1:Y:S01]  /*0a30*/  MUFU.EX2 R24, R24 ;  /* 0x0000001800187308 */ /* 0x000e620000000800 */
[-C--:B------:R-:W-:Y:S01]  /*0a40*/  FMUL R14, R7, R16.reuse ;  /* 0x00000010070e7220 */ /* 0x080fe20000400000 */
[----:B------:R-:W-:Y:S01]  /*0a50*/  @!P3 FMUL R25, R25, 0.5 ;  /* 0x3f0000001919b820 */ /* 0x000fe20000400000 */
[----:B------:R-:W-:Y:S01]  /*0a60*/  FMUL R16, R15, R16 ;  /* 0x000000100f107220 */ /* 0x000fe20000400000 */
[----:B------:R-:W-:-:S04]  /*0a70*/  FADD R15, R21, 1 ;  /* 0x3f800000150f7421 */ /* 0x000fc80000000000 */
[----:B------:R-:W2:Y:S02]  /*0a80*/  MUFU.EX2 R21, R25 ;  /* 0x0000001900157308 */ /* 0x000ea40000000800 */
[----:B------:R-:W-:Y:S01]  /*0a90*/  @P0 FMUL R26, R26, 0.25 ;  /* 0x3e8000001a1a0820 */ /* 0x000fe20000400000 */
[----:B-1----:R-:W-:-:S05]  /*0aa0*/  @!P2 FMUL R24, R24, R24 ;  /* 0x000000181818a220 */ /* 0x002fca0000400000 */
[----:B------:R-:W1:Y:S01]  /*0ab0*/  MUFU.RCP R26, R26 ;  /* 0x0000001a001a7308 */ /* 0x000e620000001000 */
[----:B------:R-:W-:Y:S01]  /*0ac0*/  FADD R28, R24, 1 ;  /* 0x3f800000181c7421 */ /* 0x000fe20000000000 */
[-CC-:B------:R-:W-:Y:S01]  /*0ad0*/  FFMA R7, R9, R30.reuse, R10.reuse ;  /* 0x0000001e09077223 */ /* 0x180fe2000000000a */
[-CC-:B------:R-:W-:Y:S01]  /*0ae0*/  FFMA R9, R19, R30.reuse, R10.reuse ;  /* 0x0000001e13097223 */ /* 0x180fe2000000000a */
[----:B--2---:R-:W-:Y:S01]  /*0af0*/  @!P3 FMUL R21, R21, R21 ;  /* 0x000000151515b220 */ /* 0x004fe20000400000 */
[----:B------:R-:W-:Y:S01]  /*0b00*/  FSEL R19, R12, 1, P0 ;  /* 0x3f8000000c137808 */ /* 0x000fe20000000000 */
[----:B------:R-:W-:Y:S01]  /*0b10*/  FFMA R30, R35, R30, R10 ;  /* 0x0000001e231e7223 */ /* 0x000fe2000000000a */
[----:B------:R-:W-:Y:S01]  /*0b20*/  FSETP.GT.AND P0, PT, R28, 8.50705917302346158658e+37, PT ;  /* 0x7e8000001c00780b */ /* 0x000fe20003f04000 */
[-CC-:B------:R-:W-:Y:S01]  /*0b30*/  FFMA R14, R14, R31.reuse, R11.reuse ;  /* 0x0000001f0e0e7223 */ /* 0x180fe2000000000b */
[-CC-:B------:R-:W-:Y:S01]  /*0b40*/  FFMA R10, R20, R31.reuse, R11.reuse ;  /* 0x0000001f140a7223 */ /* 0x180fe2000000000b */
[----:B------:R-:W-:Y:S01]  /*0b50*/  FADD R21, R21, 1 ;  /* 0x3f80000015157421 */ /* 0x000fe20000000000 */
[----:B------:R-:W-:Y:S01]  /*0b60*/  FFMA R11, R16, R31, R11 ;  /* 0x0000001f100b7223 */ /* 0x000fe2000000000b */
[----:B------:R-:W-:-:S02]  /*0b70*/  FSETP.GT.AND P1, PT, R15, 8.50705917302346158658e+37, PT ;  /* 0x7e8000000f00780b */ /* 0x000fc40003f24000 */
[----:B0-----:R-:W-:Y:S02]  /*0b80*/  SHF.R.U32.HI R27, RZ, 0x4, R8 ;  /* 0x00000004ff1b7819 */ /* 0x001fe40000011608 */
[----:B------:R-:W-:Y:S02]  /*0b90*/  SHF.L.U32 R16, R8, 0x8, RZ ;  /* 0x0000000808107819 */ /* 0x000fe400000006ff */
[----:B------:R-:W-:Y:S02]  /*0ba0*/  FSETP.GT.AND P2, PT, R21, 8.50705917302346158658e+37, PT ;  /* 0x7e8000001500780b */ /* 0x000fe40003f44000 */
[----:B------:R-:W-:Y:S02]  /*0bb0*/  SGXT.U32 R27, R27, 0x4 ;  /* 0x000000041b1b781a */ /* 0x000fe40000000000 */
[----:B------:R-:W-:Y:S01]  /*0bc0*/  LOP3.LUT R16, R16, 0xf00, RZ, 0xc0, !PT ;  /* 0x00000f0010107812 */ /* 0x000fe200078ec0ff */
[----:B-1----:R-:W-:Y:S01]  /*0bd0*/  FMUL R26, R26, R19 ;  /* 0x000000131a1a7220 */ /* 0x002fe20000400000 */
[----:B------:R-:W-:-:S02]  /*0be0*/  @P0 FMUL R28, R28, 0.25 ;  /* 0x3e8000001c1c0820 */ /* 0x000fc40000400000 */
[C---:B------:R-:W-:Y:S02]  /*0bf0*/  LOP3.LUT R24, R16.reuse, R27, RZ, 0xfc, !PT ;  /* 0x0000001b10187212 */ /* 0x040fe400078efcff */
[C---:B------:R-:W-:Y:S02]  /*0c00*/  LEA.HI R19, R16.reuse, UR4, RZ, 0x1e ;  /* 0x0000000410137c11 */ /* 0x040fe4000f8ff0ff */
[----:B------:R-:W-:Y:S01]  /*0c10*/  LOP3.LUT R25, R16, 0x40, RZ, 0xfc, !PT ;  /* 0x0000004010197812 */ /* 0x000fe200078efcff */
[----:B------:R-:W-:Y:S01]  /*0c20*/  @P1 FMUL R15, R15, 0.25 ;  /* 0x3e8000000f0f1820 */ /* 0x000fe20000400000 */
[----:B------:R-:W-:Y:S02]  /*0c30*/  LEA R20, R24, R19, 0x2 ;  /* 0x0000001318147211 */ /* 0x000fe400078e10ff */
[----:B------:R-:W-:Y:S02]  /*0c40*/  LOP3.LUT R29, R16, 0x80, RZ, 0xfc, !PT ;  /* 0x00000080101d7812 */ /* 0x000fe400078efcff */
[----:B------:R-:W-:-:S02]  /*0c50*/  LEA.HI R19, R25, UR4, RZ, 0x1e ;  /* 0x0000000419137c11 */ /* 0x000fc4000f8ff0ff */
[----:B------:R-:W-:Y:S01]  /*0c60*/  LOP3.LUT R16, R16, 0xc0, RZ, 0xfc, !PT ;  /* 0x000000c010107812 */ /* 0x000fe200078efcff */
[----:B------:R-:W0:Y:S01]  /*0c70*/  MUFU.RCP R25, R28 ;  /* 0x0000001c00197308 */ /* 0x000e220000001000 */
[----:B------:R-:W-:Y:S01]  /*0c80*/  @P2 FMUL R21, R21, 0.25 ;  /* 0x3e80000015152820 */ /* 0x000fe20000400000 */
[----:B------:R-:W-:Y:S02]  /*0c90*/  LEA.HI R29, R29, UR4, RZ, 0x1e ;  /* 0x000000041d1d7c11 */ /* 0x000fe4000f8ff0ff */
[----:B------:R-:W-:-:S04]  /*0ca0*/  LEA.HI R31, R16, UR4, RZ, 0x1e ;  /* 0x00000004101f7c11 */ /* 0x000fc8000f8ff0ff */
[----:B------:R1:W2:Y:S01]  /*0cb0*/  MUFU.RCP R27, R15 ;  /* 0x0000000f001b7308 */ /* 0x0002a20000001000 */
[C---:B------:R-:W-:Y:S01]  /*0cc0*/  LEA R19, R24.reuse, R19, 0x2 ;  /* 0x0000001318137211 */ /* 0x040fe200078e10ff */
[----:B------:R-:W-:Y:S01]  /*0cd0*/  FMUL R23, R23, R26 ;  /* 0x0000001a17177220 */ /* 0x000fe20000400000 */
[----:B------:R-:W-:Y:S02]  /*0ce0*/  LEA R16, R24, R29, 0x2 ;  /* 0x0000001d18107211 */ /* 0x000fe400078e10ff */
[----:B------:R-:W-:-:S03]  /*0cf0*/  FSEL R26, R12, 1, P0 ;  /* 0x3f8000000c1a7808 */ /* 0x000fc60000000000 */
[----:B------:R-:W3:Y:S01]  /*0d00*/  MUFU.RCP R21, R21 ;  /* 0x0000001500157308 */ /* 0x000ee20000001000 */
[----:B-1----:R-:W-:Y:S01]  /*0d10*/  LEA R15, R24, R31, 0x2 ;  /* 0x0000001f180f7211 */ /* 0x002fe200078e10ff */
[----:B------:R-:W-:Y:S01]  /*0d20*/  FADD R24, RZ, -R37 ;  /* 0x80000025ff187221 */ /* 0x000fe20000000000 */
[----:B------:R-:W-:Y:S01]  /*0d30*/  FSEL R34, R12, 1, P1 ;  /* 0x3f8000000c227808 */ /* 0x000fe20000800000 */
[----:B0-----:R-:W-:Y:S02]  /*0d40*/  FMUL R26, R25, R26 ;  /* 0x0000001a191a7220 */ /* 0x001fe40000400000 */
[----:B------:R-:W-:Y:S01]  /*0d50*/  FMUL R24, R24, 1.4426950216293334961 ;  /* 0x3fb8aa3b18187820 */ /* 0x000fe20000400000 */
[----:B------:R-:W-:Y:S01]  /*0d60*/  FADD R25, RZ, -R18 ;  /* 0x80000012ff197221 */ /* 0x000fe20000000000 */
[----:B--2---:R-:W-:Y:S01]  /*0d70*/  FMUL R27, R27, R34 ;  /* 0x000000221b1b7220 */ /* 0x004fe20000400000 */
[----:B------:R-:W-:Y:S01]  /*0d80*/  FSEL R28, R12, 1, P2 ;  /* 0x3f8000000c1c7808 */ /* 0x000fe20001000000 */
[----:B------:R-:W-:Y:S01]  /*0d90*/  FMUL R5, R5, R26 ;  /* 0x0000001a05057220 */ /* 0x000fe20000400000 */
[----:B------:R-:W-:Y:S01]  /*0da0*/  FSETP.GEU.AND P0, PT, R24, -126, PT ;  /* 0xc2fc00001800780b */ /* 0x000fe20003f0e000 */
[----:B------:R-:W-:Y:S01]  /*0db0*/  FADD R26, RZ, -R7 ;  /* 0x80000007ff1a7221 */ /* 0x000fe20000000000 */
[----:B------:R-:W-:Y:S01]  /*0dc0*/  FMUL R4, R4, R27 ;  /* 0x0000001b04047220 */ /* 0x000fe20000400000 */
[----:B------:R-:W-:Y:S01]  /*0dd0*/  FMUL R25, R25, 1.4426950216293334961 ;  /* 0x3fb8aa3b19197820 */ /* 0x000fe20000400000 */
[----:B---3--:R-:W-:Y:S01]  /*0de0*/  FMUL R27, R21, R28 ;  /* 0x0000001c151b7220 */ /* 0x008fe20000400000 */
[----:B------:R-:W-:Y:S01]  /*0df0*/  FMUL R26, R26, 1.4426950216293334961 ;  /* 0x3fb8aa3b1a1a7820 */ /* 0x000fe20000400000 */
[----:B------:R-:W-:-:S02]  /*0e00*/  FADD R21, RZ, -R14 ;  /* 0x8000000eff157221 */ /* 0x000fc40000000000 */
[----:B------:R-:W-:Y:S02]  /*0e10*/  FSETP.GEU.AND P4, PT, R25, -126, PT ;  /* 0xc2fc00001900780b */ /* 0x000fe40003f8e000 */
[----:B------:R-:W-:Y:S01]  /*0e20*/  FMUL R21, R21, 1.4426950216293334961 ;  /* 0x3fb8aa3b15157820 */ /* 0x000fe20000400000 */
[----:B------:R-:W-:Y:S01]  /*0e30*/  FSETP.GEU.AND P5, PT, R26, -126, PT ;  /* 0xc2fc00001a00780b */ /* 0x000fe20003fae000 */
[----:B------:R-:W-:Y:S01]  /*0e40*/  FMUL R6, R6, R27 ;  /* 0x0000001b06067220 */ /* 0x000fe20000400000 */
[----:B------:R-:W-:Y:S01]  /*0e50*/  @!P0 FMUL R24, R24, 0.5 ;  /* 0x3f00000018188820 */ /* 0x000fe20000400000 */
[----:B------:R-:W-:Y:S01]  /*0e60*/  FADD R27, RZ, -R17 ;  /* 0x80000011ff1b7221 */ /* 0x000fe20000000000 */
[----:B------:R-:W-:Y:S01]  /*0e70*/  FSETP.GEU.AND P1, PT, R21, -126, PT ;  /* 0xc2fc00001500780b */ /* 0x000fe20003f2e000 */
[----:B------:R-:W-:Y:S02]  /*0e80*/  FADD R28, RZ, -R36 ;  /* 0x80000024ff1c7221 */ /* 0x000fe40000000000 */
[----:B------:R-:W-:Y:S01]  /*0e90*/  FMUL R29, R27, 1.4426950216293334961 ;  /* 0x3fb8aa3b1b1d7820 */ /* 0x000fe20000400000 */
[----:B------:R-:W0:Y:S02]  /*0ea0*/  MUFU.EX2 R24, R24 ;  /* 0x0000001800187308 */ /* 0x000e240000000800 */
[----:B------:R-:W-:Y:S01]  /*0eb0*/  @!P4 FMUL R25, R25, 0.5 ;  /* 0x3f0000001919c820 */ /* 0x000fe20000400000 */
[----:B------:R-:W-:Y:S01]  /*0ec0*/  FMUL R28, R28, 1.4426950216293334961 ;  /* 0x3fb8aa3b1c1c7820 */ /* 0x000fe20000400000 */
[----:B------:R-:W-:Y:S01]  /*0ed0*/  FSETP.GEU.AND P2, PT, R29, -126, PT ;  /* 0xc2fc00001d00780b */ /* 0x000fe20003f4e000 */
[----:B------:R-:W-:-:S03]  /*0ee0*/  @!P5 FMUL R26, R26, 0.5 ;  /* 0x3f0000001a1ad820 */ /* 0x000fc60000400000 */
[----:B------:R-:W1:Y:S01]  /*0ef0*/  MUFU.EX2 R25, R25 ;  /* 0x0000001900197308 */ /* 0x000e620000000800 */
[----:B------:R-:W-:Y:S01]  /*0f00*/  @!P1 FMUL R21, R21, 0.5 ;  /* 0x3f00000015159820 */ /* 0x000fe20000400000 */
[----:B------:R-:W-:-:S06]  /*0f10*/  FSETP.GEU.AND P3, PT, R28, -126, PT ;  /* 0xc2fc00001c00780b */ /* 0x000fcc0003f6e000 */
[----:B------:R-:W2:Y:S01]  /*0f20*/  MUFU.EX2 R26, R26 ;  /* 0x0000001a001a7308 */ /* 0x000ea20000000800 */
[----:B0-----:R-:W-:Y:S01]  /*0f30*/  @!P0 FMUL R24, R24, R24 ;  /* 0x0000001818188220 */ /* 0x001fe20000400000 */
[----:B------:R-:W-:-:S06]  /*0f40*/  @!P2 FMUL R29, R29, 0.5 ;  /* 0x3f0000001d1da820 */ /* 0x000fcc0000400000 */
[----:B------:R-:W0:Y:S01]  /*0f50*/  MUFU.EX2 R21, R21 ;  /* 0x0000001500157308 */ /* 0x000e220000000800 */
[----:B------:R-:W-:Y:S01]  /*0f60*/  FADD R27, R24, 1 ;  /* 0x3f800000181b7421 */ /* 0x000fe20000000000 */
[----:B------:R-:W-:Y:S01]  /*0f70*/  @!P3 FMUL R28, R28, 0.5 ;  /* 0x3f0000001c1cb820 */ /* 0x000fe20000400000 */
[----:B-1----:R-:W-:-:S05]  /*0f80*/  @!P4 FMUL R25, R25, R25 ;  /* 0x000000191919c220 */ /* 0x002fca0000400000 */
[----:B------:R-:W1:Y:S01]  /*0f90*/  MUFU.EX2 R24, R29 ;  /* 0x0000001d00187308 */ /* 0x000e620000000800 */
[----:B------:R-:W-:Y:S01]  /*0fa0*/  FSETP.GT.AND P4, PT, R27, 8.50705917302346158658e+37, PT ;  /* 0x7e8000001b00780b */ /* 0x000fe20003f84000 */
[----:B--2---:R-:W-:Y:S01]  /*0fb0*/  @!P5 FMUL R26, R26, R26 ;  /* 0x0000001a1a1ad220 */ /* 0x004fe20000400000 */
[----:B------:R-:W-:-:S03]  /*0fc0*/  FADD R25, R25, 1 ;  /* 0x3f80000019197421 */ /* 0x000fc60000000000 */
[----:B------:R-:W-:Y:S01]  /*0fd0*/  FADD R26, R26, 1 ;  /* 0x3f8000001a1a7421 */ /* 0x000fe20000000000 */
[----:B0-----:R-:W-:Y:S01]  /*0fe0*/  @!P1 FMUL R21, R21, R21 ;  /* 0x0000001515159220 */ /* 0x001fe20000400000 */
[----:B------:R-:W0:Y:S01]  /*0ff0*/  MUFU.EX2 R28, R28 ;  /* 0x0000001c001c7308 */ /* 0x000e220000000800 */
[----:B------:R-:W-:Y:S02]  /*1000*/  FSETP.GT.AND P0, PT, R25, 8.50705917302346158658e+37, PT ;  /* 0x7e8000001900780b */ /* 0x000fe40003f04000 */
[----:B------:R-:W-:Y:S01]  /*1010*/  FADD R21, R21, 1 ;  /* 0x3f80000015157421 */ /* 0x000fe20000000000 */
[----:B------:R-:W-:Y:S01]  /*1020*/  FSETP.GT.AND P1, PT, R26, 8.50705917302346158658e+37, PT ;  /* 0x7e8000001a00780b */ /* 0x000fe20003f24000 */
[----:B-1----:R-:W-:Y:S01]  /*1030*/  @!P2 FMUL R24, R24, R24 ;  /* 0x000000181818a220 */ /* 0x002fe20000400000 */
[----:B------:R-:W-:Y:S02]  /*1040*/  @P4 FMUL R27, R27, 0.25 ;  /* 0x3e8000001b1b4820 */ /* 0x000fe40000400000 */
[----:B------:R-:W-:Y:S01]  /*1050*/  FSETP.GT.AND P2, PT, R21, 8.50705917302346158658e+37, PT ;  /* 0x7e8000001500780b */ /* 0x000fe20003f44000 */
[----:B------:R-:W-:-:S03]  /*1060*/  FADD R29, R24, 1 ;  /* 0x3f800000181d7421 */ /* 0x000fc60000000000 */
[----:B------:R-:W1:Y:S01]  /*1070*/  MUFU.RCP R27, R27 ;  /* 0x0000001b001b7308 */ /* 0x000e620000001000 */
[----:B0-----:R-:W-:Y:S01]  /*1080*/  @!P3 FMUL R28, R28, R28 ;  /* 0x0000001c1c1cb220 */ /* 0x001fe20000400000 */
[----:B------:R-:W-:Y:S01]  /*1090*/  FSETP.GT.AND P3, PT, R29, 8.50705917302346158658e+37, PT ;  /* 0x7e8000001d00780b */ /* 0x000fe20003f64000 */
[----:B------:R-:W-:Y:S02]  /*10a0*/  @P0 FMUL R25, R25, 0.25 ;  /* 0x3e80000019190820 */ /* 0x000fe40000400000 */
[----:B------:R-:W-:Y:S01]  /*10b0*/  @P1 FMUL R26, R26, 0.25 ;  /* 0x3e8000001a1a1820 */ /* 0x000fe20000400000 */
[----:B------:R-:W-:-:S03]  /*10c0*/  FSEL R24, R12, 1, P4 ;  /* 0x3f8000000c187808 */ /* 0x000fc60002000000 */
[----:B------:R-:W-:Y:S01]  /*10d0*/  @P2 FMUL R21, R21, 0.25 ;  /* 0x3e80000015152820 */ /* 0x000fe20000400000 */
[----:B------:R-:W0:Y:S08]  /*10e0*/  MUFU.RCP R25, R25 ;  /* 0x0000001900197308 */ /* 0x000e300000001000 */
[----:B------:R-:W2:Y:S01]  /*10f0*/  MUFU.RCP R26, R26 ;  /* 0x0000001a001a7308 */ /* 0x000ea20000001000 */
[----:B------:R-:W-:Y:S01]  /*1100*/  @P3 FMUL R29, R29, 0.25 ;  /* 0x3e8000001d1d3820 */ /* 0x000fe20000400000 */
[----:B-1----:R-:W-:Y:S01]  /*1110*/  FMUL R34, R27, R24 ;  /* 0x000000181b227220 */ /* 0x002fe20000400000 */
[----:B------:R-:W-:Y:S01]  /*1120*/  FADD R24, R28, 1 ;  /* 0x3f8000001c187421 */ /* 0x000fe20000000000 */
[----:B------:R-:W-:-:S04]  /*1130*/  FSEL R28, R12, 1, P0 ;  /* 0x3f8000000c1c7808 */ /* 0x000fc80000000000 */
[----:B------:R-:W1:Y:S01]  /*1140*/  MUFU.RCP R21, R21 ;  /* 0x0000001500157308 */ /* 0x000e620000001000 */
[C---:B------:R-:W-:Y:S01]  /*1150*/  FSEL R27, R12.reuse, 1, P1 ;  /* 0x3f8000000c1b7808 */ /* 0x040fe20000800000 */
[----:B0-----:R-:W-:Y:S01]  /*1160*/  FMUL R25, R25, R28 ;  /* 0x0000001c19197220 */ /* 0x001fe20000400000 */
[----:B------:R-:W-:-:S05]  /*1170*/  FSEL R28, R12, 1, P2 ;  /* 0x3f8000000c1c7808 */ /* 0x000fca0001000000 */
[----:B------:R-:W0:Y:S01]  /*1180*/  MUFU.RCP R29, R29 ;  /* 0x0000001d001d7308 */ /* 0x000e220000001000 */
[----:B--2---:R-:W-:Y:S01]  /*1190*/  FMUL R26, R26, R27 ;  /* 0x0000001b1a1a7220 */ /* 0x004fe20000400000 */
[----:B------:R-:W-:-:S03]  /*11a0*/  FMUL R18, R18, R25 ;  /* 0x0000001912127220 */ /* 0x000fc60000400000 */
[----:B------:R-:W-:Y:S01]  /*11b0*/  FMUL R7, R7, R26 ;  /* 0x0000001a07077220 */ /* 0x000fe20000400000 */
[----:B------:R-:W-:Y:S01]  /*11c0*/  FSEL R26, R12, 1, P3 ;  /* 0x3f8000000c1a7808 */ /* 0x000fe20001800000 */
[----:B-1----:R-:W-:Y:S01]  /*11d0*/  FMUL R25, R21, R28 ;  /* 0x0000001c15197220 */ /* 0x002fe20000400000 */
[----:B------:R-:W-:Y:S01]  /*11e0*/  FADD R28, RZ, -R22 ;  /* 0x80000016ff1c7221 */ /* 0x000fe20000000000 */
[----:B------:R-:W-:-:S03]  /*11f0*/  FMUL R37, R37, R34 ;  /* 0x0000002225257220 */ /* 0x000fc60000400000 */
[----:B------:R-:W-:Y:S01]  /*1200*/  FMUL R28, R28, 1.4426950216293334961 ;  /* 0x3fb8aa3b1c1c7820 */ /* 0x000fe20000400000 */
[----:B0-----:R-:W-:Y:S01]  /*1210*/  FMUL R34, R29, R26 ;  /* 0x0000001a1d227220 */ /* 0x001fe20000400000 */
[----:B------:R-:W-:-:S03]  /*1220*/  FADD R26, RZ, -R13 ;  /* 0x8000000dff1a7221 */ /* 0x000fc60000000000 */
[----:B------:R-:W-:Y:S01]  /*1230*/  FSETP.GEU.AND P1, PT, R28, -126, PT ;  /* 0xc2fc00001c00780b */ /* 0x000fe20003f2e000 */
[----:B------:R-:W-:Y:S01]  /*1240*/  FMUL R21, R17, R34 ;  /* 0x0000002211157220 */ /* 0x000fe20000400000 */
[----:B------:R-:W-:Y:S01]  /*1250*/  FMUL R17, R26, 1.4426950216293334961 ;  /* 0x3fb8aa3b1a117820 */ /* 0x000fe20000400000 */
[----:B------:R-:W-:Y:S01]  /*1260*/  FADD R26, RZ, -R30 ;  /* 0x8000001eff1a7221 */ /* 0x000fe20000000000 */
[----:B------:R-:W-:Y:S01]  /*1270*/  FSETP.GT.AND P4, PT, R24, 8.50705917302346158658e+37, PT ;  /* 0x7e8000001800780b */ /* 0x000fe20003f84000 */
[----:B------:R-:W-:Y:S02]  /*1280*/  FADD R27, RZ, -R9 ;  /* 0x80000009ff1b7221 */ /* 0x000fe40000000000 */
[----:B------:R-:W-:Y:S01]  /*1290*/  FSETP.GEU.AND P5, PT, R17, -126, PT ;  /* 0xc2fc00001100780b */ /* 0x000fe20003fae000 */
[----:B------:R-:W-:Y:S01]  /*12a0*/  FMUL R26, R26, 1.4426950216293334961 ;  /* 0x3fb8aa3b1a1a7820 */ /* 0x000fe20000400000 */
[----:B------:R-:W-:Y:S01]  /*12b0*/  FADD R29, RZ, -R10 ;  /* 0x8000000aff1d7221 */ /* 0x000fe20000000000 */
[----:B------:R-:W-:Y:S01]  /*12c0*/  FMUL R27, R27, 1.4426950216293334961 ;  /* 0x3fb8aa3b1b1b7820 */ /* 0x000fe20000400000 */
[----:B------:R-:W-:-:S02]  /*12d0*/  FADD R31, RZ, -R11 ;  /* 0x8000000bff1f7221 */ /* 0x000fc40000000000 */
[----:B------:R-:W-:Y:S01]  /*12e0*/  @!P1 FMUL R28, R28, 0.5 ;  /* 0x3f0000001c1c9820 */ /* 0x000fe20000400000 */
[----:B------:R-:W-:Y:S01]  /*12f0*/  FSETP.GEU.AND P2, PT, R26, -126, PT ;  /* 0xc2fc00001a00780b */ /* 0x000fe20003f4e000 */
[----:B------:R-:W-:Y:S01]  /*1300*/  FMUL R29, R29, 1.4426950216293334961 ;  /* 0x3fb8aa3b1d1d7820 */ /* 0x000fe20000400000 */
[----:B------:R-:W-:Y:S01]  /*1310*/  FSETP.GEU.AND P0, PT, R27, -126, PT ;  /* 0xc2fc00001b00780b */ /* 0x000fe20003f0e000 */
[----:B------:R-:W-:Y:S02]  /*1320*/  FMUL R31, R31, 1.4426950216293334961 ;  /* 0x3fb8aa3b1f1f7820 */ /* 0x000fe40000400000 */
[----:B------:R-:W0:Y:S01]  /*1330*/  MUFU.EX2 R28, R28 ;  /* 0x0000001c001c7308 */ /* 0x000e220000000800 */
[----:B------:R-:W-:Y:S01]  /*1340*/  FSETP.GEU.AND P3, PT, R29, -126, PT ;  /* 0xc2fc00001d00780b */ /* 0x000fe20003f6e000 */
[----:B------:R-:W-:Y:S01]  /*1350*/  @!P5 FMUL R17, R17, 0.5 ;  /* 0x3f0000001111d820 */ /* 0x000fe20000400000 */
[----:B------:R-:W-:Y:S01]  /*1360*/  @P4 FMUL R24, R24, 0.25 ;  /* 0x3e80000018184820 */ /* 0x000fe20000400000 */
[----:B------:R-:W-:-:S02]  /*1370*/  FSEL R34, R12, 1, P4 ;  /* 0x3f8000000c227808 */ /* 0x000fc40002000000 */
[----:B------:R-:W-:Y:S02]  /*1380*/  FSETP.GEU.AND P4, PT, R31, -126, PT ;  /* 0xc2fc00001f00780b */ /* 0x000fe40003f8e000 */
[----:B------:R-:W1:Y:S01]  /*1390*/  MUFU.EX2 R17, R17 ;  /* 0x0000001100117308 */ /* 0x000e620000000800 */
[----:B------:R-:W-:Y:S01]  /*13a0*/  @!P2 FMUL R26, R26, 0.5 ;  /* 0x3f0000001a1aa820 */ /* 0x000fe20000400000 */
[----:B------:R-:W-:-:S04]  /*13b0*/  @!P0 FMUL R27, R27, 0.5 ;  /* 0x3f0000001b1b8820 */ /* 0x000fc80000400000 */
[----:B------:R-:W-:Y:S02]  /*13c0*/  @!P3 FMUL R29, R29, 0.5 ;  /* 0x3f0000001d1db820 */ /* 0x000fe40000400000 */
[----:B------:R-:W2:Y:S01]  /*13d0*/  MUFU.EX2 R26, R26 ;  /* 0x0000001a001a7308 */ /* 0x000ea20000000800 */
[----:B0-----:R-:W-:Y:S02]  /*13e0*/  @!P1 FMUL R28, R28, R28 ;  /* 0x0000001c1c1c9220 */ /* 0x001fe40000400000 */
[----:B------:R-:W-:Y:S01]  /*13f0*/  @!P4 FMUL R31, R31, 0.5 ;  /* 0x3f0000001f1fc820 */ /* 0x000fe20000400000 */
[----:B------:R-:W-:Y:S01]  /*1400*/  FMUL R14, R14, R25 ;  /* 0x000000190e0e7220 */ /* 0x000fe20000400000 */
[----:B------:R-:W-:-:S03]  /*1410*/  FADD R28, R28, 1 ;  /* 0x3f8000001c1c7421 */ /* 0x000fc60000000000 */
[----:B------:R-:W0:Y:S01]  /*1420*/  MUFU.EX2 R27, R27 ;  /* 0x0000001b001b7308 */ /* 0x000e220000000800 */
[----:B-1----:R-:W-:Y:S01]  /*1430*/  @!P5 FMUL R17, R17, R17 ;  /* 0x000000111111d220 */ /* 0x002fe20000400000 */
[----:B------:R-:W-:-:S06]  /*1440*/  FSETP.GT.AND P1, PT, R28, 8.50705917302346158658e+37, PT ;  /* 0x7e8000001c00780b */ /* 0x000fcc0003f24000 */
[----:B------:R-:W1:Y:S01]  /*1450*/  MUFU.EX2 R29, R29 ;  /* 0x0000001d001d7308 */ /* 0x000e620000000800 */
[----:B------:R-:W-:-:S07]  /*1460*/  FADD R17, R17, 1 ;  /* 0x3f80000011117421 */ /* 0x000fce0000000000 */
[----:B------:R-:W-:Y:S01]  /*1470*/  MUFU.RCP R25, R24 ;  /* 0x0000001800197308 */ /* 0x000fe20000001000 */
[----:B--2---:R-:W-:-:S07]  /*1480*/  @!P2 FMUL R26, R26, R26 ;  /* 0x0000001a1a1aa220 */ /* 0x004fce0000400000 */
[----:B------:R-:W2:Y:S01]  /*1490*/  MUFU.EX2 R24, R31 ;  /* 0x0000001f00187308 */ /* 0x000ea20000000800 */
[----:B------:R-:W-:Y:S01]  /*14a0*/  FSETP.GT.AND P2, PT, R17, 8.50705917302346158658e+37, PT ;  /* 0x7e8000001100780b */ /* 0x000fe20003f44000 */
[----:B------:R-:W-:Y:S01]  /*14b0*/  FADD R26, R26, 1 ;  /* 0x3f8000001a1a7421 */ /* 0x000fe20000000000 */
[----:B0-----:R-:W-:Y:S01]  /*14c0*/  @!P0 FMUL R27, R27, R27 ;  /* 0x0000001b1b1b8220 */ /* 0x001fe20000400000 */
[----:B-1----:R-:W-:Y:S01]  /*14d0*/  @!P3 FMUL R29, R29, R29 ;  /* 0x0000001d1d1db220 */ /* 0x002fe20000400000 */
[----:B------:R-:W-:Y:S02]  /*14e0*/  @P1 FMUL R28, R28, 0.25 ;  /* 0x3e8000001c1c1820 */ /* 0x000fe40000400000 */
[----:B------:R-:W-:Y:S01]  /*14f0*/  FADD R27, R27, 1 ;  /* 0x3f8000001b1b7421 */ /* 0x000fe20000000000 */
[----:B------:R-:W-:Y:S01]  /*1500*/  FADD R29, R29, 1 ;  /* 0x3f8000001d1d7421 */ /* 0x000fe20000000000 */
[----:B--2---:R-:W-:Y:S01]  /*1510*/  @!P4 FMUL R24, R24, R24 ;  /* 0x000000181818c220 */ /* 0x004fe20000400000 */
[----:B------:R-:W-:-:S02]  /*1520*/  FSETP.GT.AND P4, PT, R26, 8.50705917302346158658e+37, PT ;  /* 0x7e8000001a00780b */ /* 0x000fc40003f84000 */
[----:B------:R-:W-:Y:S01]  /*1530*/  FSETP.GT.AND P0, PT, R27, 8.50705917302346158658e+37, PT ;  /* 0x7e8000001b00780b */ /* 0x000fe20003f04000 */
[----:B------:R-:W-:Y:S01]  /*1540*/  FADD R24, R24, 1 ;  /* 0x3f80000018187421 */ /* 0x000fe20000000000 */
[----:B------:R-:W-:Y:S01]  /*1550*/  FSETP.GT.AND P3, PT, R29, 8.50705917302346158658e+37, PT ;  /* 0x7e8000001d00780b */ /* 0x000fe20003f64000 */
[----:B------:R-:W0:Y:S01]  /*1560*/  MUFU.RCP R28, R28 ;  /* 0x0000001c001c7308 */ /* 0x000e220000001000 */
[----:B------:R-:W-:Y:S02]  /*1570*/  @P2 FMUL R17, R17, 0.25 ;  /* 0x3e80000011112820 */ /* 0x000fe40000400000 */
[----:B------:R-:W-:Y:S01]  /*1580*/  FSETP.GT.AND P5, PT, R24, 8.50705917302346158658e+37, PT ;  /* 0x7e8000001800780b */ /* 0x000fe20003fa4000 */
[----:B------:R-:W-:-:S04]  /*1590*/  FMUL R25, R25, R34 ;  /* 0x0000002219197220 */ /* 0x000fc80000400000 */
[----:B------:R-:W1:Y:S01]  /*15a0*/  MUFU.RCP R17, R17 ;  /* 0x0000001100117308 */ /* 0x000e620000001000 */
[----:B------:R-:W-:Y:S01]  /*15b0*/  @P4 FMUL R26, R26, 0.25 ;  /* 0x3e8000001a1a4820 */ /* 0x000fe20000400000 */
[----:B------:R-:W-:Y:S01]  /*15c0*/  FMUL R36, R36, R25 ;  /* 0x0000001924247220 */ /* 0x000fe20000400000 */
[----:B------:R-:W-:Y:S01]  /*15d0*/  FSEL R25, R12, 1, P1 ;  /* 0x3f8000000c197808 */ /* 0x000fe20000800000 */
[----:B------:R-:W-:Y:S01]  /*15e0*/  @P0 FMUL R27, R27, 0.25 ;  /* 0x3e8000001b1b0820 */ /* 0x000fe20000400000 */
[----:B------:R-:W-:-:S03]  /*15f0*/  @P3 FMUL R29, R29, 0.25 ;  /* 0x3e8000001d1d3820 */ /* 0x000fc60000400000 */
[----:B------:R-:W2:Y:S01]  /*1600*/  MUFU.RCP R26, R26 ;  /* 0x0000001a001a7308 */ /* 0x000ea20000001000 */
[----:B0-----:R-:W-:Y:S01]  /*1610*/  FMUL R25, R28, R25 ;  /* 0x000000191c197220 */ /* 0x001fe20000400000 */
[----:B------:R-:W-:Y:S01]  /*1620*/  @P5 FMUL R24, R24, 0.25 ;  /* 0x3e80000018185820 */ /* 0x000fe20000400000 */
[----:B------:R-:W-:-:S05]  /*1630*/  FSEL R28, R12, 1, P2 ;  /* 0x3f8000000c1c7808 */ /* 0x000fca0001000000 */
[----:B------:R-:W0:Y:S01]  /*1640*/  MUFU.RCP R27, R27 ;  /* 0x0000001b001b7308 */ /* 0x000e220000001000 */
[----:B-1----:R-:W-:Y:S01]  /*1650*/  FMUL R28, R17, R28 ;  /* 0x0000001c111c7220 */ /* 0x002fe20000400000 */
[----:B------:R-:W-:-:S06]  /*1660*/  FSEL R17, R12, 1, P4 ;  /* 0x3f8000000c117808 */ /* 0x000fcc0002000000 */
[----:B------:R-:W1:Y:S01]  /*1670*/  MUFU.RCP R29, R29 ;  /* 0x0000001d001d7308 */ /* 0x000e620000001000 */
[----:B------:R-:W-:Y:S01]  /*1680*/  FSEL R34, R12, 1, P0 ;  /* 0x3f8000000c227808 */ /* 0x000fe20000000000 */
[----:B--2---:R-:W-:-:S06]  /*1690*/  FMUL R17, R26, R17 ;  /* 0x000000111a117220 */ /* 0x004fcc0000400000 */
[----:B------:R-:W2:Y:S01]  /*16a0*/  MUFU.RCP R24, R24 ;  /* 0x0000001800187308 */ /* 0x000ea20000001000 */
[C---:B------:R-:W-:Y:S01]  /*16b0*/  FSEL R26, R12.reuse, 1, P3 ;  /* 0x3f8000000c1a7808 */ /* 0x040fe20001800000 */
[----:B------:R-:W-:Y:S01]  /*16c0*/  STS [R20], R23 ;  /* 0x0000001714007388 */ /* 0x000fe20000000800 */
[----:B0-----:R-:W-:Y:S01]  /*16d0*/  FMUL R34, R27, R34 ;  /* 0x000000221b227220 */ /* 0x001fe20000400000 */
[----:B------:R-:W-:Y:S02]  /*16e0*/  FSEL R31, R12, 1, P5 ;  /* 0x3f8000000c1f7808 */ /* 0x000fe40002800000 */
[----:B------:R0:W-:Y:S01]  /*16f0*/  STS [R19+0x100], R4 ;  /* 0x0001000413007388 */ /* 0x0001e20000000800 */
[----:B-1----:R-:W-:-:S03]  /*1700*/  FMUL R27, R29, R26 ;  /* 0x0000001a1d1b7220 */ /* 0x002fc60000400000 */
[----:B------:R1:W-:Y:S01]  /*1710*/  STS [R16+0x200], R5 ;  /* 0x0002000510007388 */ /* 0x0003e20000000800 */
[----:B------:R-:W-:-:S03]  /*1720*/  FMUL R9, R9, R34 ;  /* 0x0000002209097220 */ /* 0x000fc60000400000 */
[----:B------:R-:W-:Y:S01]  /*1730*/  STS [R15+0x300], R6 ;  /* 0x000300060f007388 */ /* 0x000fe20000000800 */
[----:B--2---:R-:W-:Y:S01]  /*1740*/  FMUL R12, R24, R31 ;  /* 0x0000001f180c7220 */ /* 0x004fe20000400000 */
[----:B------:R-:W-:Y:S02]  /*1750*/  FMUL R10, R10, R27 ;  /* 0x0000001b0a0a7220 */ /* 0x000fe40000400000 */
[----:B------:R-:W-:Y:S01]  /*1760*/  STS [R20+0x40], R37 ;  /* 0x0000402514007388 */ /* 0x000fe20000000800 */
[----:B------:R-:W-:-:S03]  /*1770*/  FMUL R25, R22, R25 ;  /* 0x0000001916197220 */ /* 0x000fc60000400000 */
[----:B------:R-:W-:Y:S01]  /*1780*/  STS [R19+0x140], R18 ;  /* 0x0001401213007388 */ /* 0x000fe20000000800 */
[----:B------:R-:W-:-:S03]  /*1790*/  FMUL R28, R13, R28 ;  /* 0x0000001c0d1c7220 */ /* 0x000fc60000400000 */
[----:B------:R-:W-:Y:S01]  /*17a0*/  STS [R16+0x240], R7 ;  /* 0x0002400710007388 */ /* 0x000fe20000000800 */
[----:B------:R-:W-:-:S03]  /*17b0*/  FMUL R17, R30, R17 ;  /* 0x000000111e117220 */ /* 0x000fc60000400000 */
[----:B------:R-:W-:Y:S01]  /*17c0*/  STS [R15+0x340], R14 ;  /* 0x0003400e0f007388 */ /* 0x000fe20000000800 */
[----:B------:R-:W-:-:S03]  /*17d0*/  FMUL R24, R11, R12 ;  /* 0x0000000c0b187220 */ /* 0x000fc60000400000 */
[----:B------:R-:W-:Y:S01]  /*17e0*/  STS [R20+0x80], R21 ;  /* 0x0000801514007388 */ /* 0x000fe20000000800 */
[----:B------:R-:W-:-:S03]  /*17f0*/  SHF.L.U32 R12, R8, 0x2, RZ ;  /* 0x00000002080c7819 */ /* 0x000fc600000006ff */
[----:B------:R-:W-:Y:S04]  /*1800*/  STS [R19+0x180], R36 ;  /* 0x0001802413007388 */ /* 0x000fe80000000800 */
[----:B------:R-:W-:Y:S04]  /*1810*/  STS [R16+0x280], R9 ;  /* 0x0002800910007388 */ /* 0x000fe80000000800 */
[----:B------:R-:W-:Y:S01]  /*1820*/  STS [R15+0x380], R10 ;  /* 0x0003800a0f007388 */ /* 0x000fe20000000800 */
[----:B------:R-:W-:-:S03]  /*1830*/  LOP3.LUT R12, R12, 0x3fc, RZ, 0xc0, !PT ;  /* 0x000003fc0c0c7812 */ /* 0x000fc600078ec0ff */
[----:B------:R-:W-:Y:S04]  /*1840*/  STS [R20+0xc0], R25 ;  /* 0x0000c01914007388 */ /* 0x000fe80000000800 */
[----:B------:R-:W-:Y:S04]  /*1850*/  STS [R19+0x1c0], R28 ;  /* 0x0001c01c13007388 */ /* 0x000fe80000000800 */
[----:B------:R2:W-:Y:S04]  /*1860*/  STS [R16+0x2c0], R17 ;  /* 0x0002c01110007388 */ /* 0x0005e80000000800 */
[----:B------:R3:W-:Y:S01]  /*1870*/  STS [R15+0x3c0], R24 ;  /* 0x0003c0180f007388 */ /* 0x0007e20000000800 */
[----:B0-----:R-:W-:-:S02]  /*1880*/  LOP3.LUT R4, R12, 0x400, RZ, 0xfc, !PT ;  /* 0x000004000c047812 */ /* 0x001fc400078efcff */
[----:B-1----:R-:W-:Y:S02]  /*1890*/  LOP3.LUT R5, R12, 0x800, RZ, 0xfc, !PT ;  /* 0x000008000c057812 */ /* 0x002fe400078efcff */
[----:B------:R-:W-:Y:S01]  /*18a0*/  SHF.R.U32.HI R4, RZ, 0x2, R4 ;  /* 0x00000002ff047819 */ /* 0x000fe20000011604 */
[----:B--2---:R-:W0:Y:S01]  /*18b0*/  LDC.64 R16, c[0x0][0x238] ;  /* 0x00008e00ff107b82 */ /* 0x004e220000000a00 */
[----:B------:R-:W-:Y:S02]  /*18c0*/  SHF.R.U32.HI R5, RZ, 0x2, R5 ;  /* 0x00000002ff057819 */ /* 0x000fe40000011605 */
[----:B------:R-:W-:Y:S02]  /*18d0*/  LOP3.LUT R8, R8, 0xf0, RZ, 0xc0, !PT ;  /* 0x000000f008087812 */ /* 0x000fe400078ec0ff */
[----:B------:R-:W-:Y:S02]  /*18e0*/  LOP3.LUT R4, R4, 0x1f0, RZ, 0xc0, !PT ;  /* 0x000001f004047812 */ /* 0x000fe400078ec0ff */
[----:B------:R-:W-:-:S02]  /*18f0*/  LOP3.LUT R6, R5, 0x2f0, RZ, 0xc0, !PT ;  /* 0x000002f005067812 */ /* 0x000fc400078ec0ff */
[----:B------:R-:W-:Y:S02]  /*1900*/  IADD3 R5, R8, UR4, RZ ;  /* 0x0000000408057c10 */ /* 0x000fe4000fffe0ff */
[----:B------:R-:W-:Y:S02]  /*1910*/  IADD3 R7, R4, UR4, RZ ;  /* 0x0000000404077c10 */ /* 0x000fe4000fffe0ff */
[----:B------:R-:W-:Y:S02]  /*1920*/  IADD3 R9, R6, UR4, RZ ;  /* 0x0000000406097c10 */ /* 0x000fe4000fffe0ff */
[C---:B------:R-:W-:Y:S02]  /*1930*/  LEA R5, R12.reuse, R5, 0x2 ;  /* 0x000000050c057211 */ /* 0x040fe400078e10ff */
[C---:B------:R-:W-:Y:S01]  /*1940*/  LEA R8, R12.reuse, R7, 0x2 ;  /* 0x000000070c087211 */ /* 0x040fe200078e10ff */
[----:B------:R-:W-:Y:S01]  /*1950*/  BAR.SYNC.DEFER_BLOCKING 0x0 ;  /* 0x0000000000007b1d */ /* 0x000fe20000010000 */
[----:B------:R-:W-:-:S02]  /*1960*/  LEA R20, R12, R9, 0x2 ;  /* 0x000000090c147211 */ /* 0x000fc400078e10ff */
[----:B------:R-:W-:Y:S02]  /*1970*/  SHF.R.S32.HI R2, RZ, 0x19, R2 ;  /* 0x00000019ff027819 */ /* 0x000fe40000011402 */
[----:B------:R-:W-:Y:S02]  /*1980*/  LOP3.LUT R33, R33, 0x3c, R0, 0xf8, !PT ;  /* 0x0000003c21217812 */ /* 0x000fe400078ef800 */
[----:B------:R-:W-:Y:S01]  /*1990*/  SGXT R0, R2, 0x1 ;  /* 0x000000010200781a */ /* 0x000fe20000000200 */
[----:B------:R-:W1:Y:S04]  /*19a0*/  LDS.128 R4, [R5] ;  /* 0x0000000005047984 */ /* 0x000e680000000c00 */
[----:B------:R-:W2:Y:S04]  /*19b0*/  LDS.128 R8, [R8+0x1000] ;  /* 0x0010000008087984 */ /* 0x000ea80000000c00 */
[----:B------:R-:W4:Y:S01]  /*19c0*/  LDS.128 R20, [R20+0x2000] ;  /* 0x0020000014147984 */ /* 0x000f220000000c00 */
[----:B------:R-:W-:-:S04]  /*19d0*/  LEA.HI R2, R0, R33, RZ, 0xa ;  /* 0x0000002100027211 */ /* 0x000fc800078f50ff */
[----:B------:R-:W-:Y:S02]  /*19e0*/  SHF.L.U32 R13, R2, 0x6, RZ ;  /* 0x00000006020d7819 */ /* 0x000fe400000006ff */
[----:B---3--:R-:W-:Y:S02]  /*19f0*/  LOP3.LUT R15, R12, 0xc00, RZ, 0xfc, !PT ;  /* 0x00000c000c0f7812 */ /* 0x008fe400078efcff */
[----:B------:R-:W-:Y:S02]  /*1a00*/  LOP3.LUT R2, R2, 0xfffffc00, RZ, 0xc0, !PT ;  /* 0xfffffc0002027812 */ /* 0x000fe400078ec0ff */
[----:B------:R-:W-:Y:S02]  /*1a10*/  LOP3.LUT R13, R13, 0xffff0000, RZ, 0xc0, !PT ;  /* 0xffff00000d0d7812 */ /* 0x000fe400078ec0ff */
[----:B------:R-:W-:Y:S02]  /*1a20*/  LOP3.LUT R0, R3, 0x30, R32, 0xfe, !PT ;  /* 0x0000003003007812 */ /* 0x000fe400078efe20 */
[----:B------:R-:W-:-:S02]  /*1a30*/  LOP3.LUT R14, R3, 0x20, R32, 0xfe, !PT ;  /* 0x00000020030e7812 */ /* 0x000fc400078efe20 */
[----:B------:R-:W-:Y:S02]  /*1a40*/  LOP3.LUT R18, R3, R32, RZ, 0xfc, !PT ;  /* 0x0000002003127212 */ /* 0x000fe400078efcff */
[----:B------:R-:W-:Y:S02]  /*1a50*/  LOP3.LUT R32, R3, 0x10, R32, 0xfe, !PT ;  /* 0x0000001003207812 */ /* 0x000fe400078efe20 */
[----:B------:R-:W-:Y:S02]  /*1a60*/  SHF.R.U32.HI R15, RZ, 0x2, R15 ;  /* 0x00000002ff0f7819 */ /* 0x000fe4000001160f */
[----:B------:R-:W-:Y:S02]  /*1a70*/  IADD3 R3, R13, R33, -R2 ;  /* 0x000000210d037210 */ /* 0x000fe40007ffe802 */
[----:B------:R-:W-:Y:S02]  /*1a80*/  ISETP.GE.AND P0, PT, R18, 0x40, PT ;  /* 0x000000401200780c */ /* 0x000fe40003f06270 */
[----:B------:R-:W-:-:S02]  /*1a90*/  ISETP.GE.AND P1, PT, R32, 0x40, PT ;  /* 0x000000402000780c */ /* 0x000fc40003f26270 */
[----:B------:R-:W-:Y:S02]  /*1aa0*/  ISETP.GE.AND P2, PT, R14, 0x40, PT ;  /* 0x000000400e00780c */ /* 0x000fe40003f46270 */
[----:B------:R-:W-:Y:S02]  /*1ab0*/  LOP3.LUT R2, R15, 0x3f0, RZ, 0xc0, !PT ;  /* 0x000003f00f027812 */ /* 0x000fe400078ec0ff */
[-C--:B------:R-:W-:Y:S02]  /*1ac0*/  LEA R15, R18, R3.reuse, 0xa ;  /* 0x00000003120f7211 */ /* 0x080fe400078e50ff */
[----:B------:R-:W-:Y:S02]  /*1ad0*/  ISETP.GE.AND P3, PT, R0, 0x40, PT ;  /* 0x000000400000780c */ /* 0x000fe40003f66270 */
[-C--:B------:R-:W-:Y:S02]  /*1ae0*/  LEA R19, R32, R3.reuse, 0xa ;  /* 0x0000000320137211 */ /* 0x080fe400078e50ff */
[----:B------:R-:W-:Y:S01]  /*1af0*/  LEA R25, R14, R3, 0xa ;  /* 0x000000030e197211 */ /* 0x000fe200078e50ff */
[----:B0-----:R-:W-:-:S04]  /*1b00*/  IMAD.WIDE R14, R15, 0x4, R16 ;  /* 0x000000040f0e7825 */ /* 0x001fc800078e0210 */
[--C-:B------:R-:W-:Y:S01]  /*1b10*/  IMAD.WIDE R18, R19, 0x4, R16.reuse ;  /* 0x0000000413127825 */ /* 0x100fe200078e0210 */
[----:B-1----:R0:W-:Y:S03]  /*1b20*/  @!P0 STG.E.128 desc[UR6][R14.64], R4 ;  /* 0x000000040e008986 */ /* 0x0021e6000c101d06 */
[----:B------:R-:W-:Y:S01]  /*1b30*/  IMAD.WIDE R24, R25, 0x4, R16 ;  /* 0x0000000419187825 */ /* 0x000fe200078e0210 */
[----:B------:R-:W-:Y:S01]  /*1b40*/  IADD3 R13, R2, UR4, RZ ;  /* 0x00000004020d7c10 */ /* 0x000fe2000fffe0ff */
[----:B--2---:R0:W-:Y:S04]  /*1b50*/  @!P1 STG.E.128 desc[UR6][R18.64], R8 ;  /* 0x0000000812009986 */ /* 0x0041e8000c101d06 */
[----:B----4-:R0:W-:Y:S01]  /*1b60*/  @!P2 STG.E.128 desc[UR6][R24.64], R20 ;  /* 0x000000141800a986 */ /* 0x0101e2000c101d06 */
[----:B------:R-:W-:Y:S01]  /*1b70*/  LEA R13, R12, R13, 0x2 ;  /* 0x0000000d0c0d7211 */ /* 0x000fe200078e10ff */
[----:B0-----:R-:W-:Y:S06]  /*1b80*/  @P3 EXIT ;  /* 0x000000000000394d */ /* 0x001fec0003800000 */
[----:B0-----:R-:W0:Y:S01]  /*1b90*/  LDS.128 R12, [R13+0x3000] ;  /* 0x003000000d0c7984 */ /* 0x001e220000000c00 */
[----:B------:R-:W-:-:S05]  /*1ba0*/  LEA R3, R0, R3, 0xa ;  /* 0x0000000300037211 */ /* 0x000fca00078e50ff */
[----:B------:R-:W-:-:S05]  /*1bb0*/  IMAD.WIDE R16, R3, 0x4, R16 ;  /* 0x0000000403107825 */ /* 0x000fca00078e0210 */
[----:B0-----:R-:W-:Y:S01]  /*1bc0*/  STG.E.128 desc[UR6][R16.64], R12 ;  /* 0x0000000c10007986 */ /* 0x001fe2000c101d06 */
[----:B------:R-:W-:Y:S05]  /*1bd0*/  EXIT ;  /* 0x000000000000794d */ /* 0x000fea0003800000 */
.L_x_0:
[----:B------:R-:W-:-:S00]  /*1be0*/  BRA `(.L_x_0) ;  /* 0xfffffffc00fc7947 */ /* 0x000fc0000383ffff */
[----:B------:R-:W-:-:S00]  /*1bf0*/  NOP ;  /* 0x0000000000007918 */ /* 0x000fc00000000000 */
        /* <DEDUP_REMOVED lines=8> */
.L_x_1:


//--------------------- .nv.global.init           --------------------------
	.section	.nv.global.init,"aw",@progbits
.nv.global.init:
	.type		_$_str,@object
	.size		_$_str,(_$_str_$_2 - _$_str)
_$_str:
        /*0000*/ 	.byte	0x5f, 0x5f, 0x43, 0x55, 0x44, 0x41, 0x5f, 0x46, 0x54, 0x5a, 0x00
	.type		_$_str_$_2,@object
	.size		_$_str_$_2,(.L_1 - _$_str_$_2)
_$_str_$_2:
        /*000b*/ 	.byte	0x5f, 0x5f, 0x43, 0x55, 0x44, 0x41, 0x5f, 0x50, 0x52, 0x45, 0x43, 0x5f, 0x53, 0x51, 0x52, 0x54
        /*001b*/ 	.byte	0x00
.L_1:


//--------------------- .nv.shared.triton_poi_fused__native_batch_norm_legit_no_training_silu_10 --------------------------
	.section	.nv.shared.triton_poi_fused__native_batch_norm_legit_no_training_silu_10,"aw",@nobits
	.sectionflags	@""
	.align	16
	.zero		1024


//--------------------- .nv.constant0.triton_poi_fused__native_batch_norm_legit_no_training_silu_10 --------------------------
	.section	.nv.constant0.triton_poi_fused__native_batch_norm_legit_no_training_silu_10,"a",@progbits
	.sectionflags	@""
	.align	4
.nv.constant0.triton_poi_fused__native_batch_norm_legit_no_training_silu_10:
	.zero		584
